//
// Generated by NVIDIA NVVM Compiler
//
// Compiler Build ID: CL-36424714
// Cuda compilation tools, release 13.0, V13.0.88
// Based on NVVM 20.0.0
//

.version 9.0
.target sm_100
.address_size 64

	// .globl	_Z21conv2d_backward_inputPKfS0_Pfiiiiii

.visible .entry _Z21conv2d_backward_inputPKfS0_Pfiiiiii(
	.param .u64 .ptr .align 1 _Z21conv2d_backward_inputPKfS0_Pfiiiiii_param_0,
	.param .u64 .ptr .align 1 _Z21conv2d_backward_inputPKfS0_Pfiiiiii_param_1,
	.param .u64 .ptr .align 1 _Z21conv2d_backward_inputPKfS0_Pfiiiiii_param_2,
	.param .u32 _Z21conv2d_backward_inputPKfS0_Pfiiiiii_param_3,
	.param .u32 _Z21conv2d_backward_inputPKfS0_Pfiiiiii_param_4,
	.param .u32 _Z21conv2d_backward_inputPKfS0_Pfiiiiii_param_5,
	.param .u32 _Z21conv2d_backward_inputPKfS0_Pfiiiiii_param_6,
	.param .u32 _Z21conv2d_backward_inputPKfS0_Pfiiiiii_param_7,
	.param .u32 _Z21conv2d_backward_inputPKfS0_Pfiiiiii_param_8
)
{
	.reg .pred 	%p<91>;
	.reg .b32 	%r<104>;
	.reg .b32 	%f<103>;
	.reg .b64 	%rd<25>;

	ld.param.u64 	%rd10, [_Z21conv2d_backward_inputPKfS0_Pfiiiiii_param_0];
	ld.param.u64 	%rd11, [_Z21conv2d_backward_inputPKfS0_Pfiiiiii_param_1];
	ld.param.u64 	%rd9, [_Z21conv2d_backward_inputPKfS0_Pfiiiiii_param_2];
	ld.param.u32 	%r36, [_Z21conv2d_backward_inputPKfS0_Pfiiiiii_param_3];
	ld.param.u32 	%r31, [_Z21conv2d_backward_inputPKfS0_Pfiiiiii_param_4];
	ld.param.u32 	%r32, [_Z21conv2d_backward_inputPKfS0_Pfiiiiii_param_5];
	ld.param.u32 	%r33, [_Z21conv2d_backward_inputPKfS0_Pfiiiiii_param_6];
	ld.param.u32 	%r34, [_Z21conv2d_backward_inputPKfS0_Pfiiiiii_param_7];
	ld.param.u32 	%r35, [_Z21conv2d_backward_inputPKfS0_Pfiiiiii_param_8];
	cvta.to.global.u64 	%rd1, %rd11;
	cvta.to.global.u64 	%rd2, %rd10;
	mov.u32 	%r37, %ctaid.x;
	mov.u32 	%r38, %ntid.x;
	mov.u32 	%r39, %tid.x;
	mad.lo.s32 	%r1, %r37, %r38, %r39;
	mul.lo.s32 	%r40, %r31, %r36;
	mul.lo.s32 	%r41, %r40, %r32;
	mul.lo.s32 	%r42, %r41, %r33;
	setp.ge.s32 	%p2, %r1, %r42;
	mov.f32 	%f81, 0f00000000;
	@%p2 bra 	$L__BB0_48;
	div.s32 	%r43, %r1, %r33;
	mul.lo.s32 	%r44, %r43, %r33;
	sub.s32 	%r2, %r1, %r44;
	rem.s32 	%r3, %r43, %r32;
	mul.lo.s32 	%r4, %r33, %r32;
	div.s32 	%r45, %r1, %r4;
	rem.s32 	%r5, %r45, %r31;
	mul.lo.s32 	%r46, %r4, %r31;
	div.s32 	%r6, %r1, %r46;
	sub.s32 	%r7, %r32, %r35;
	sub.s32 	%r8, %r33, %r35;
	setp.lt.s32 	%p3, %r34, 1;
	@%p3 bra 	$L__BB0_47;
	setp.lt.s32 	%p4, %r35, 1;
	@%p4 bra 	$L__BB0_47;
	and.b32  	%r9, %r35, 7;
	and.b32  	%r10, %r35, 3;
	and.b32  	%r11, %r35, 2147483640;
	and.b32  	%r12, %r35, 1;
	add.s32 	%r13, %r8, 1;
	mul.lo.s32 	%r14, %r6, %r34;
	mov.f32 	%f81, 0f00000000;
	mov.b32 	%r98, 0;
$L__BB0_4:
	add.s32 	%r49, %r98, %r14;
	mad.lo.s32 	%r16, %r49, %r7, %r49;
	mad.lo.s32 	%r50, %r98, %r31, %r5;
	mul.lo.s32 	%r17, %r50, %r35;
	mov.b32 	%r99, 0;
$L__BB0_5:
	setp.lt.u32 	%p5, %r35, 8;
	sub.s32 	%r52, %r3, %r99;
	setp.gt.s32 	%p6, %r52, -1;
	setp.le.s32 	%p7, %r52, %r7;
	and.pred  	%p1, %p6, %p7;
	add.s32 	%r53, %r16, %r52;
	mul.lo.s32 	%r19, %r53, %r13;
	add.s32 	%r54, %r17, %r99;
	mul.lo.s32 	%r20, %r54, %r35;
	mov.b32 	%r102, 0;
	@%p5 bra 	$L__BB0_24;
	mov.b32 	%r100, 0;
	not.pred 	%p9, %p1;
$L__BB0_7:
	.pragma "nounroll";
	sub.s32 	%r56, %r2, %r100;
	setp.lt.s32 	%p8, %r56, 0;
	or.pred  	%p10, %p9, %p8;
	setp.gt.s32 	%p11, %r56, %r8;
	add.s32 	%r57, %r56, %r19;
	mul.wide.s32 	%rd12, %r57, 4;
	add.s64 	%rd3, %rd2, %rd12;
	add.s32 	%r58, %r100, %r20;
	mul.wide.s32 	%rd13, %r58, 4;
	add.s64 	%rd4, %rd1, %rd13;
	or.pred  	%p12, %p10, %p11;
	@%p12 bra 	$L__BB0_9;
	ld.global.f32 	%f45, [%rd3];
	ld.global.f32 	%f46, [%rd4];
	fma.rn.f32 	%f81, %f45, %f46, %f81;
$L__BB0_9:
	not.b32 	%r59, %r100;
	add.s32 	%r60, %r2, %r59;
	setp.lt.s32 	%p13, %r60, 0;
	or.pred  	%p15, %p9, %p13;
	setp.gt.s32 	%p16, %r60, %r8;
	or.pred  	%p17, %p15, %p16;
	@%p17 bra 	$L__BB0_11;
	ld.global.f32 	%f47, [%rd3+-4];
	ld.global.f32 	%f48, [%rd4+4];
	fma.rn.f32 	%f81, %f47, %f48, %f81;
$L__BB0_11:
	sub.s32 	%r61, %r2, %r100;
	add.s32 	%r62, %r61, -2;
	setp.lt.s32 	%p18, %r62, 0;
	or.pred  	%p20, %p9, %p18;
	setp.gt.s32 	%p21, %r62, %r8;
	or.pred  	%p22, %p20, %p21;
	@%p22 bra 	$L__BB0_13;
	ld.global.f32 	%f49, [%rd3+-8];
	ld.global.f32 	%f50, [%rd4+8];
	fma.rn.f32 	%f81, %f49, %f50, %f81;
$L__BB0_13:
	sub.s32 	%r63, %r2, %r100;
	add.s32 	%r64, %r63, -3;
	setp.lt.s32 	%p23, %r64, 0;
	or.pred  	%p25, %p9, %p23;
	setp.gt.s32 	%p26, %r64, %r8;
	or.pred  	%p27, %p25, %p26;
	@%p27 bra 	$L__BB0_15;
	ld.global.f32 	%f51, [%rd3+-12];
	ld.global.f32 	%f52, [%rd4+12];
	fma.rn.f32 	%f81, %f51, %f52, %f81;
$L__BB0_15:
	sub.s32 	%r65, %r2, %r100;
	add.s32 	%r66, %r65, -4;
	setp.lt.s32 	%p28, %r66, 0;
	or.pred  	%p30, %p9, %p28;
	setp.gt.s32 	%p31, %r66, %r8;
	or.pred  	%p32, %p30, %p31;
	@%p32 bra 	$L__BB0_17;
	ld.global.f32 	%f53, [%rd3+-16];
	ld.global.f32 	%f54, [%rd4+16];
	fma.rn.f32 	%f81, %f53, %f54, %f81;
$L__BB0_17:
	sub.s32 	%r67, %r2, %r100;
	add.s32 	%r68, %r67, -5;
	setp.lt.s32 	%p33, %r68, 0;
	or.pred  	%p35, %p9, %p33;
	setp.gt.s32 	%p36, %r68, %r8;
	or.pred  	%p37, %p35, %p36;
	@%p37 bra 	$L__BB0_19;
	ld.global.f32 	%f55, [%rd3+-20];
	ld.global.f32 	%f56, [%rd4+20];
	fma.rn.f32 	%f81, %f55, %f56, %f81;
$L__BB0_19:
	sub.s32 	%r69, %r2, %r100;
	add.s32 	%r70, %r69, -6;
	setp.lt.s32 	%p38, %r70, 0;
	or.pred  	%p40, %p9, %p38;
	setp.gt.s32 	%p41, %r70, %r8;
	or.pred  	%p42, %p40, %p41;
	@%p42 bra 	$L__BB0_21;
	ld.global.f32 	%f57, [%rd3+-24];
	ld.global.f32 	%f58, [%rd4+24];
	fma.rn.f32 	%f81, %f57, %f58, %f81;
$L__BB0_21:
	sub.s32 	%r71, %r2, %r100;
	add.s32 	%r72, %r71, -7;
	setp.lt.s32 	%p43, %r72, 0;
	or.pred  	%p45, %p9, %p43;
	setp.gt.s32 	%p46, %r72, %r8;
	or.pred  	%p47, %p45, %p46;
	@%p47 bra 	$L__BB0_23;
	ld.global.f32 	%f59, [%rd3+-28];
	ld.global.f32 	%f60, [%rd4+28];
	fma.rn.f32 	%f81, %f59, %f60, %f81;
$L__BB0_23:
	add.s32 	%r100, %r100, 8;
	setp.ne.s32 	%p48, %r100, %r11;
	mov.u32 	%r102, %r11;
	@%p48 bra 	$L__BB0_7;
$L__BB0_24:
	setp.eq.s32 	%p49, %r9, 0;
	@%p49 bra 	$L__BB0_45;
	add.s32 	%r73, %r9, -1;
	setp.lt.u32 	%p50, %r73, 3;
	@%p50 bra 	$L__BB0_35;
	sub.s32 	%r75, %r2, %r102;
	setp.lt.s32 	%p51, %r75, 0;
	not.pred 	%p52, %p1;
	or.pred  	%p53, %p52, %p51;
	setp.gt.s32 	%p54, %r75, %r8;
	add.s32 	%r76, %r75, %r19;
	mul.wide.s32 	%rd14, %r76, 4;
	add.s64 	%rd5, %rd2, %rd14;
	add.s32 	%r77, %r102, %r20;
	mul.wide.s32 	%rd15, %r77, 4;
	add.s64 	%rd6, %rd1, %rd15;
	or.pred  	%p55, %p53, %p54;
	@%p55 bra 	$L__BB0_28;
	ld.global.f32 	%f62, [%rd5];
	ld.global.f32 	%f63, [%rd6];
	fma.rn.f32 	%f81, %f62, %f63, %f81;
$L__BB0_28:
	not.b32 	%r79, %r102;
	add.s32 	%r80, %r2, %r79;
	setp.lt.s32 	%p56, %r80, 0;
	or.pred  	%p58, %p52, %p56;
	setp.gt.s32 	%p59, %r80, %r8;
	or.pred  	%p60, %p58, %p59;
	@%p60 bra 	$L__BB0_30;
	ld.global.f32 	%f64, [%rd5+-4];
	ld.global.f32 	%f65, [%rd6+4];
	fma.rn.f32 	%f81, %f64, %f65, %f81;
$L__BB0_30:
	sub.s32 	%r82, %r2, %r102;
	add.s32 	%r83, %r82, -2;
	setp.lt.s32 	%p61, %r83, 0;
	or.pred  	%p63, %p52, %p61;
	setp.gt.s32 	%p64, %r83, %r8;
	or.pred  	%p65, %p63, %p64;
	@%p65 bra 	$L__BB0_32;
	ld.global.f32 	%f66, [%rd5+-8];
	ld.global.f32 	%f67, [%rd6+8];
	fma.rn.f32 	%f81, %f66, %f67, %f81;
$L__BB0_32:
	sub.s32 	%r85, %r2, %r102;
	add.s32 	%r86, %r85, -3;
	setp.lt.s32 	%p66, %r86, 0;
	or.pred  	%p68, %p52, %p66;
	setp.gt.s32 	%p69, %r86, %r8;
	or.pred  	%p70, %p68, %p69;
	@%p70 bra 	$L__BB0_34;
	ld.global.f32 	%f68, [%rd5+-12];
	ld.global.f32 	%f69, [%rd6+12];
	fma.rn.f32 	%f81, %f68, %f69, %f81;
$L__BB0_34:
	add.s32 	%r102, %r102, 4;
$L__BB0_35:
	setp.eq.s32 	%p71, %r10, 0;
	@%p71 bra 	$L__BB0_45;
	setp.eq.s32 	%p72, %r10, 1;
	@%p72 bra 	$L__BB0_42;
	sub.s32 	%r87, %r2, %r102;
	setp.lt.s32 	%p73, %r87, 0;
	not.pred 	%p74, %p1;
	or.pred  	%p75, %p74, %p73;
	setp.gt.s32 	%p76, %r87, %r8;
	add.s32 	%r88, %r87, %r19;
	mul.wide.s32 	%rd16, %r88, 4;
	add.s64 	%rd7, %rd2, %rd16;
	add.s32 	%r89, %r102, %r20;
	mul.wide.s32 	%rd17, %r89, 4;
	add.s64 	%rd8, %rd1, %rd17;
	or.pred  	%p77, %p75, %p76;
	@%p77 bra 	$L__BB0_39;
	ld.global.f32 	%f71, [%rd7];
	ld.global.f32 	%f72, [%rd8];
	fma.rn.f32 	%f81, %f71, %f72, %f81;
$L__BB0_39:
	not.b32 	%r90, %r102;
	add.s32 	%r91, %r2, %r90;
	setp.lt.s32 	%p78, %r91, 0;
	or.pred  	%p80, %p74, %p78;
	setp.gt.s32 	%p81, %r91, %r8;
	or.pred  	%p82, %p80, %p81;
	@%p82 bra 	$L__BB0_41;
	ld.global.f32 	%f73, [%rd7+-4];
	ld.global.f32 	%f74, [%rd8+4];
	fma.rn.f32 	%f81, %f73, %f74, %f81;
$L__BB0_41:
	add.s32 	%r102, %r102, 2;
$L__BB0_42:
	setp.eq.s32 	%p83, %r12, 0;
	@%p83 bra 	$L__BB0_45;
	sub.s32 	%r28, %r2, %r102;
	setp.lt.s32 	%p84, %r28, 0;
	not.pred 	%p85, %p1;
	or.pred  	%p86, %p85, %p84;
	setp.gt.s32 	%p87, %r28, %r8;
	or.pred  	%p88, %p86, %p87;
	@%p88 bra 	$L__BB0_45;
	add.s32 	%r92, %r28, %r19;
	add.s32 	%r93, %r102, %r20;
	mul.wide.s32 	%rd18, %r92, 4;
	add.s64 	%rd19, %rd2, %rd18;
	ld.global.f32 	%f75, [%rd19];
	mul.wide.s32 	%rd20, %r93, 4;
	add.s64 	%rd21, %rd1, %rd20;
	ld.global.f32 	%f76, [%rd21];
	fma.rn.f32 	%f81, %f75, %f76, %f81;
$L__BB0_45:
	add.s32 	%r99, %r99, 1;
	setp.ne.s32 	%p89, %r99, %r35;
	@%p89 bra 	$L__BB0_5;
	add.s32 	%r98, %r98, 1;
	setp.ne.s32 	%p90, %r98, %r34;
	@%p90 bra 	$L__BB0_4;
$L__BB0_47:
	mul.lo.s32 	%r94, %r32, %r31;
	mad.lo.s32 	%r95, %r94, %r6, %r3;
	mad.lo.s32 	%r96, %r5, %r4, %r2;
	mad.lo.s32 	%r97, %r95, %r33, %r96;
	cvta.to.global.u64 	%rd22, %rd9;
	mul.wide.s32 	%rd23, %r97, 4;
	add.s64 	%rd24, %rd22, %rd23;
	st.global.f32 	[%rd24], %f81;
$L__BB0_48:
	ret;

}


// ===== COMPILED SASS (sm_100) =====

	.target	sm_100

	.elftype	@"ET_EXEC"


//--------------------- .note.nv.tkinfo           --------------------------
	.section	.note.nv.tkinfo,"",@"SHT_NOTE"
	.sectionflags	@"SHF_NOTE_NV_TKINFO"
	.tkinfo
        /*0018*/ 	.word	0x00000002
        /*0030*/ 	.string	""
        /*0030*/ 	.string	"ptxas"
        /*0030*/ 	.string	"Cuda compilation tools, release 13.0, V13.0.88"
        /*0030*/ 	.string	"Build cuda_13.0.r13.0/compiler.36424714_0"
        /*0030*/ 	.string	"-arch sm_100 -m 64 "



//--------------------- .note.nv.cuinfo           --------------------------
	.section	.note.nv.cuinfo,"",@"SHT_NOTE"
	.sectionflags	@"SHF_NOTE_NV_CUINFO"
        /*0018*/ 	.short	0x0002
        /*001a*/ 	.short	0x0064
        /*001c*/ 	.short	0x0082
	.zero		2


//--------------------- .nv.info                  --------------------------
	.section	.nv.info,"",@"SHT_CUDA_INFO"
	.align	4


	//----- nvinfo : EIATTR_REGCOUNT
	.align		4
        /*0000*/ 	.byte	0x04, 0x2f
        /*0002*/ 	.short	(.L_1 - .L_0)
	.align		4
.L_0:
        /*0004*/ 	.word	index@(_Z21conv2d_backward_inputPKfS0_Pfiiiiii)
        /*0008*/ 	.word	0x0000001e


	//----- nvinfo : EIATTR_FRAME_SIZE
	.align		4
.L_1:
        /*000c*/ 	.byte	0x04, 0x11
        /*000e*/ 	.short	(.L_3 - .L_2)
	.align		4
.L_2:
        /*0010*/ 	.word	index@(_Z21conv2d_backward_inputPKfS0_Pfiiiiii)
        /*0014*/ 	.word	0x00000000


	//----- nvinfo : EIATTR_MIN_STACK_SIZE
	.align		4
.L_3:
        /*0018*/ 	.byte	0x04, 0x12
        /*001a*/ 	.short	(.L_5 - .L_4)
	.align		4
.L_4:
        /*001c*/ 	.word	index@(_Z21conv2d_backward_inputPKfS0_Pfiiiiii)
        /*0020*/ 	.word	0x00000000
.L_5:


//--------------------- .nv.compat                --------------------------
	.section	.nv.compat,"",@"SHT_CUDA_COMPAT_INFO"
	.align	4
        /*0000*/ 	.byte	0x02, 0x09, 0x00, 0x00, 0x02, 0x02, 0x01, 0x00, 0x02, 0x05, 0x05, 0x00, 0x03, 0x07, 0x01, 0x01
        /*0010*/ 	.byte	0x02, 0x03, 0x00, 0x00, 0x02, 0x06, 0x01, 0x00, 0x04, 0x0b, 0x08, 0x00, 0x09, 0x00, 0x00, 0x00
        /*0020*/ 	.byte	0x00, 0x00, 0x00, 0x00


//--------------------- .nv.info._Z21conv2d_backward_inputPKfS0_Pfiiiiii --------------------------
	.section	.nv.info._Z21conv2d_backward_inputPKfS0_Pfiiiiii,"",@"SHT_CUDA_INFO"
	.sectionflags	@""
	.align	4


	//----- nvinfo : EIATTR_CUDA_API_VERSION
	.align		4
        /*0000*/ 	.byte	0x04, 0x37
        /*0002*/ 	.short	(.L_7 - .L_6)
.L_6:
        /*0004*/ 	.word	0x00000082


	//----- nvinfo : EIATTR_KPARAM_INFO
	.align		4
.L_7:
        /*0008*/ 	.byte	0x04, 0x17
        /*000a*/ 	.short	(.L_9 - .L_8)
.L_8:
        /*000c*/ 	.word	0x00000000
        /*0010*/ 	.short	0x0008
        /*0012*/ 	.short	0x002c
        /*0014*/ 	.byte	0x00, 0xf0, 0x11, 0x00


	//----- nvinfo : EIATTR_KPARAM_INFO
	.align		4
.L_9:
        /*0018*/ 	.byte	0x04, 0x17
        /*001a*/ 	.short	(.L_11 - .L_10)
.L_10:
        /*001c*/ 	.word	0x00000000
        /*0020*/ 	.short	0x0007
        /*0022*/ 	.short	0x0028
        /*0024*/ 	.byte	0x00, 0xf0, 0x11, 0x00


	//----- nvinfo : EIATTR_KPARAM_INFO
	.align		4
.L_11:
        /*0028*/ 	.byte	0x04, 0x17
        /*002a*/ 	.short	(.L_13 - .L_12)
.L_12:
        /*002c*/ 	.word	0x00000000
        /*0030*/ 	.short	0x0006
        /*0032*/ 	.short	0x0024
        /*0034*/ 	.byte	0x00, 0xf0, 0x11, 0x00


	//----- nvinfo : EIATTR_KPARAM_INFO
	.align		4
.L_13:
        /*0038*/ 	.byte	0x04, 0x17
        /*003a*/ 	.short	(.L_15 - .L_14)
.L_14:
        /*003c*/ 	.word	0x00000000
        /*0040*/ 	.short	0x0005
        /*0042*/ 	.short	0x0020
        /*0044*/ 	.byte	0x00, 0xf0, 0x11, 0x00


	//----- nvinfo : EIATTR_KPARAM_INFO
	.align		4
.L_15:
        /*0048*/ 	.byte	0x04, 0x17
        /*004a*/ 	.short	(.L_17 - .L_16)
.L_16:
        /*004c*/ 	.word	0x00000000
        /*0050*/ 	.short	0x0004
        /*0052*/ 	.short	0x001c
        /*0054*/ 	.byte	0x00, 0xf0, 0x11, 0x00


	//----- nvinfo : EIATTR_KPARAM_INFO
	.align		4
.L_17:
        /*0058*/ 	.byte	0x04, 0x17
        /*005a*/ 	.short	(.L_19 - .L_18)
.L_18:
        /*005c*/ 	.word	0x00000000
        /*0060*/ 	.short	0x0003
        /*0062*/ 	.short	0x0018
        /*0064*/ 	.byte	0x00, 0xf0, 0x11, 0x00


	//----- nvinfo : EIATTR_KPARAM_INFO
	.align		4
.L_19:
        /*0068*/ 	.byte	0x04, 0x17
        /*006a*/ 	.short	(.L_21 - .L_20)
.L_20:
        /*006c*/ 	.word	0x00000000
        /*0070*/ 	.short	0x0002
        /*0072*/ 	.short	0x0010
        /*0074*/ 	.byte	0x00, 0xf5, 0x21, 0x00


	//----- nvinfo : EIATTR_KPARAM_INFO
	.align		4
.L_21:
        /*0078*/ 	.byte	0x04, 0x17
        /*007a*/ 	.short	(.L_23 - .L_22)
.L_22:
        /*007c*/ 	.word	0x00000000
        /*0080*/ 	.short	0x0001
        /*0082*/ 	.short	0x0008
        /*0084*/ 	.byte	0x00, 0xf5, 0x21, 0x00


	//----- nvinfo : EIATTR_KPARAM_INFO
	.align		4
.L_23:
        /*0088*/ 	.byte	0x04, 0x17
        /*008a*/ 	.short	(.L_25 - .L_24)
.L_24:
        /*008c*/ 	.word	0x00000000
        /*0090*/ 	.short	0x0000
        /*0092*/ 	.short	0x0000
        /*0094*/ 	.byte	0x00, 0xf5, 0x21, 0x00


	//----- nvinfo : EIATTR_SPARSE_MMA_MASK
	.align		4
.L_25:
        /*0098*/ 	.byte	0x03, 0x50
        /*009a*/ 	.short	0x0000


	//----- nvinfo : EIATTR_MAXREG_COUNT
	.align		4
        /*009c*/ 	.byte	0x03, 0x1b
        /*009e*/ 	.short	0x00ff


	//----- nvinfo : EIATTR_MERCURY_ISA_VERSION
	.align		4
        /*00a0*/ 	.byte	0x03, 0x5f
        /*00a2*/ 	.short	0x0101


	//----- nvinfo : EIATTR_VRC_CTA_INIT_COUNT
	.align		4
        /*00a4*/ 	.byte	0x02, 0x4a
	.zero		1
	.zero		1


	//----- nvinfo : EIATTR_EXIT_INSTR_OFFSETS
	.align		4
        /*00a8*/ 	.byte	0x04, 0x1c
        /*00aa*/ 	.short	(.L_27 - .L_26)


	//   ....[0]....
.L_26:
        /*00ac*/ 	.word	0x000000b0


	//   ....[1]....
        /*00b0*/ 	.word	0x00001410


	//----- nvinfo : EIATTR_CRS_STACK_SIZE
	.align		4
.L_27:
        /*00b4*/ 	.byte	0x04, 0x1e
        /*00b6*/ 	.short	(.L_29 - .L_28)
.L_28:
        /*00b8*/ 	.word	0x00000000


	//----- nvinfo : EIATTR_CBANK_PARAM_SIZE
	.align		4
.L_29:
        /*00bc*/ 	.byte	0x03, 0x19
        /*00be*/ 	.short	0x0030


	//----- nvinfo : EIATTR_PARAM_CBANK
	.align		4
        /*00c0*/ 	.byte	0x04, 0x0a
        /*00c2*/ 	.short	(.L_31 - .L_30)
	.align		4
.L_30:
        /*00c4*/ 	.word	index@(.nv.constant0._Z21conv2d_backward_inputPKfS0_Pfiiiiii)
        /*00c8*/ 	.short	0x0380
        /*00ca*/ 	.short	0x0030


	//----- nvinfo : EIATTR_SW_WAR
	.align		4
.L_31:
        /*00cc*/ 	.byte	0x04, 0x36
        /*00ce*/ 	.short	(.L_33 - .L_32)
.L_32:
        /*00d0*/ 	.word	0x00000008
.L_33:


//--------------------- .nv.callgraph             --------------------------
	.section	.nv.callgraph,"",@"SHT_CUDA_CALLGRAPH"
	.align	4
	.sectionentsize	8
	.align		4
        /*0000*/ 	.word	0x00000000
	.align		4
        /*0004*/ 	.word	0xffffffff
	.align		4
        /*0008*/ 	.word	0x00000000
	.align		4
        /*000c*/ 	.word	0xfffffffe
	.align		4
        /*0010*/ 	.word	0x00000000
	.align		4
        /*0014*/ 	.word	0xfffffffd
	.align		4
        /*0018*/ 	.word	0x00000000
	.align		4
        /*001c*/ 	.word	0xfffffffc


//--------------------- .text._Z21conv2d_backward_inputPKfS0_Pfiiiiii --------------------------
	.section	.text._Z21conv2d_backward_inputPKfS0_Pfiiiiii,"ax",@progbits
	.align	128
        .global         _Z21conv2d_backward_inputPKfS0_Pfiiiiii
        .type           _Z21conv2d_backward_inputPKfS0_Pfiiiiii,@function
        .size           _Z21conv2d_backward_inputPKfS0_Pfiiiiii,(.L_x_10 - _Z21conv2d_backward_inputPKfS0_Pfiiiiii)
        .other          _Z21conv2d_backward_inputPKfS0_Pfiiiiii,@"STO_CUDA_ENTRY STV_DEFAULT"
_Z21conv2d_backward_inputPKfS0_Pfiiiiii:
.text._Z21conv2d_backward_inputPKfS0_Pfiiiiii:
[----:B------:R-:W-:Y:S01]  /*0000*/  LDC R1, c[0x0][0x37c] ;  /* 0x0000df00ff017b82 */ /* 0x000fe20000000800 */
[----:B------:R-:W0:Y:S07]  /*0010*/  S2R R5, SR_TID.X ;  /* 0x0000000000057919 */ /* 0x000e2e0000002100 */
[----:B------:R-:W1:Y:S08]  /*0020*/  LDC.64 R6, c[0x0][0x398] ;  /* 0x0000e600ff067b82 */ /* 0x000e700000000a00 */
[----:B------:R-:W2:Y:S08]  /*0030*/  LDC.64 R8, c[0x0][0x3a0] ;  /* 0x0000e800ff087b82 */ /* 0x000eb00000000a00 */
[----:B------:R-:W0:Y:S08]  /*0040*/  S2UR UR4, SR_CTAID.X ;  /* 0x00000000000479c3 */ /* 0x000e300000002500 */
[----:B------:R-:W0:Y:S01]  /*0050*/  LDC R2, c[0x0][0x360] ;  /* 0x0000d800ff027b82 */ /* 0x000e220000000800 */
[----:B-1----:R-:W-:-:S04]  /*0060*/  IMAD R3, R7, R6, RZ ;  /* 0x0000000607037224 */ /* 0x002fc800078e02ff */
[----:B--2---:R-:W-:-:S04]  /*0070*/  IMAD R0, R3, R8, RZ ;  /* 0x0000000803007224 */ /* 0x004fc800078e02ff */
[----:B------:R-:W-:Y:S02]  /*0080*/  IMAD R3, R0, R9, RZ ;  /* 0x0000000900037224 */ /* 0x000fe400078e02ff */
[----:B0-----:R-:W-:-:S05]  /*0090*/  IMAD R6, R2, UR4, R5 ;  /* 0x0000000402067c24 */ /* 0x001fca000f8e0205 */
[----:B------:R-:W-:-:S13]  /*00a0*/  ISETP.GE.AND P0, PT, R6, R3, PT ;  /* 0x000000030600720c */ /* 0x000fda0003f06270 */
[----:B------:R-:W-:Y:S05]  /*00b0*/  @P0 EXIT ;  /* 0x000000000000094d */ /* 0x000fea0003800000 */
[-C--:B------:R-:W-:Y:S01]  /*00c0*/  IABS R11, R9.reuse ;  /* 0x00000009000b7213 */ /* 0x080fe20000000000 */
[----:B------:R-:W-:Y:S01]  /*00d0*/  IMAD R0, R8, R9, RZ ;  /* 0x0000000908007224 */ /* 0x000fe200078e02ff */
[-C--:B------:R-:W-:Y:S01]  /*00e0*/  IABS R14, R7.reuse ;  /* 0x00000007000e7213 */ /* 0x080fe20000000000 */
[----:B------:R-:W0:Y:S01]  /*00f0*/  LDCU UR4, c[0x0][0x3a8] ;  /* 0x00007500ff0477ac */ /* 0x000e220008000800 */
[----:B------:R-:W1:Y:S01]  /*0100*/  I2F.RP R5, R11 ;  /* 0x0000000b00057306 */ /* 0x000e620000209400 */
[----:B------:R-:W-:Y:S01]  /*0110*/  IMAD R13, R0, R7, RZ ;  /* 0x00000007000d7224 */ /* 0x000fe200078e02ff */
[----:B------:R-:W-:Y:S01]  /*0120*/  IABS R4, R0 ;  /* 0x0000000000047213 */ /* 0x000fe20000000000 */
[----:B------:R-:W2:Y:S01]  /*0130*/  LDCU.64 UR12, c[0x0][0x358] ;  /* 0x00006b00ff0c77ac */ /* 0x000ea20008000a00 */
[----:B------:R-:W-:Y:S02]  /*0140*/  IABS R20, R6 ;  /* 0x0000000600147213 */ /* 0x000fe40000000000 */
[----:B------:R-:W-:-:S02]  /*0150*/  IABS R12, R8 ;  /* 0x00000008000c7213 */ /* 0x000fc40000000000 */
[----:B------:R-:W3:Y:S08]  /*0160*/  I2F.RP R10, R4 ;  /* 0x00000004000a7306 */ /* 0x000ef00000209400 */
[----:B-1----:R-:W1:Y:S01]  /*0170*/  MUFU.RCP R5, R5 ;  /* 0x0000000500057308 */ /* 0x002e620000001000 */
[----:B0-----:R-:W-:-:S07]  /*0180*/  UISETP.GE.AND UP0, UPT, UR4, 0x1, UPT ;  /* 0x000000010400788c */ /* 0x001fce000bf06270 */
[----:B---3--:R-:W0:Y:S08]  /*0190*/  MUFU.RCP R10, R10 ;  /* 0x0000000a000a7308 */ /* 0x008e300000001000 */
[----:B------:R-:W-:Y:S01]  /*01a0*/  I2F.RP R15, R14 ;  /* 0x0000000e000f7306 */ /* 0x000fe20000209400 */
[----:B-1----:R-:W-:-:S07]  /*01b0*/  VIADD R16, R5, 0xffffffe ;  /* 0x0ffffffe05107836 */ /* 0x002fce0000000000 */
[----:B------:R1:W3:Y:S01]  /*01c0*/  F2I.FTZ.U32.TRUNC.NTZ R17, R16 ;  /* 0x0000001000117305 */ /* 0x0002e2000021f000 */
[----:B0-----:R-:W-:-:S07]  /*01d0*/  VIADD R2, R10, 0xffffffe ;  /* 0x0ffffffe0a027836 */ /* 0x001fce0000000000 */
[----:B------:R0:W4:Y:S01]  /*01e0*/  F2I.FTZ.U32.TRUNC.NTZ R3, R2 ;  /* 0x0000000200037305 */ /* 0x000122000021f000 */
[----:B-1----:R-:W-:Y:S01]  /*01f0*/  IMAD.MOV.U32 R16, RZ, RZ, RZ ;  /* 0x000000ffff107224 */ /* 0x002fe200078e00ff */
[----:B---3--:R-:W-:-:S06]  /*0200*/  IADD3 R18, PT, PT, RZ, -R17, RZ ;  /* 0x80000011ff127210 */ /* 0x008fcc0007ffe0ff */
[----:B------:R1:W3:Y:S01]  /*0210*/  MUFU.RCP R10, R15 ;  /* 0x0000000f000a7308 */ /* 0x0002e20000001000 */
[----:B0-----:R-:W-:Y:S02]  /*0220*/  IMAD.MOV.U32 R2, RZ, RZ, RZ ;  /* 0x000000ffff027224 */ /* 0x001fe400078e00ff */
[----:B------:R-:W-:Y:S02]  /*0230*/  IMAD R19, R18, R11, RZ ;  /* 0x0000000b12137224 */ /* 0x000fe400078e02ff */
[----:B----4-:R-:W-:-:S03]  /*0240*/  IMAD.MOV R21, RZ, RZ, -R3 ;  /* 0x000000ffff157224 */ /* 0x010fc600078e0a03 */
[----:B------:R-:W0:Y:S01]  /*0250*/  I2F.RP R5, R12 ;  /* 0x0000000c00057306 */ /* 0x000e220000209400 */
[----:B------:R-:W-:Y:S01]  /*0260*/  IMAD.HI.U32 R17, R17, R19, R16 ;  /* 0x0000001311117227 */ /* 0x000fe200078e0010 */
[----:B------:R-:W-:Y:S02]  /*0270*/  MOV R16, R20 ;  /* 0x0000001400107202 */ /* 0x000fe40000000f00 */
[----:B-1----:R-:W-:Y:S01]  /*0280*/  IABS R15, R13 ;  /* 0x0000000d000f7213 */ /* 0x002fe20000000000 */
[----:B------:R-:W-:Y:S01]  /*0290*/  IMAD R19, R21, R4, RZ ;  /* 0x0000000415137224 */ /* 0x000fe200078e02ff */
[----:B------:R-:W-:Y:S02]  /*02a0*/  IABS R20, R0 ;  /* 0x0000000000147213 */ /* 0x000fe40000000000 */
[----:B------:R-:W1:Y:S01]  /*02b0*/  I2F.RP R18, R15 ;  /* 0x0000000f00127306 */ /* 0x000e620000209400 */
[----:B------:R-:W-:-:S04]  /*02c0*/  IMAD.HI.U32 R3, R3, R19, R2 ;  /* 0x0000001303037227 */ /* 0x000fc800078e0002 */
[----:B------:R-:W-:Y:S01]  /*02d0*/  IMAD.MOV R19, RZ, RZ, -R20 ;  /* 0x000000ffff137224 */ /* 0x000fe200078e0a14 */
[----:B---3--:R-:W-:Y:S01]  /*02e0*/  IADD3 R20, PT, PT, R10, 0xffffffe, RZ ;  /* 0x0ffffffe0a147810 */ /* 0x008fe20007ffe0ff */
[-C--:B------:R-:W-:Y:S01]  /*02f0*/  IMAD.HI.U32 R10, R17, R16.reuse, RZ ;  /* 0x00000010110a7227 */ /* 0x080fe200078e00ff */
[----:B0-----:R-:W0:Y:S03]  /*0300*/  MUFU.RCP R5, R5 ;  /* 0x0000000500057308 */ /* 0x001e260000001000 */
[----:B------:R-:W-:-:S04]  /*0310*/  IMAD.HI.U32 R17, R3, R16, RZ ;  /* 0x0000001003117227 */ /* 0x000fc800078e00ff */
[----:B------:R-:W-:Y:S01]  /*0320*/  IMAD.MOV R2, RZ, RZ, -R10 ;  /* 0x000000ffff027224 */ /* 0x000fe200078e0a0a */
[----:B-1----:R-:W-:Y:S01]  /*0330*/  MUFU.RCP R18, R18 ;  /* 0x0000001200127308 */ /* 0x002fe20000001000 */
[--C-:B------:R-:W-:Y:S02]  /*0340*/  IMAD R19, R17, R19, R16.reuse ;  /* 0x0000001311137224 */ /* 0x100fe400078e0210 */
[----:B------:R-:W-:-:S03]  /*0350*/  IMAD R2, R11, R2, R16 ;  /* 0x000000020b027224 */ /* 0x000fc600078e0210 */
[----:B------:R-:W-:Y:S02]  /*0360*/  ISETP.GT.U32.AND P4, PT, R4, R19, PT ;  /* 0x000000130400720c */ /* 0x000fe40003f84070 */
[----:B------:R-:W-:Y:S01]  /*0370*/  ISETP.GT.U32.AND P5, PT, R11, R2, PT ;  /* 0x000000020b00720c */ /* 0x000fe20003fa4070 */
[----:B------:R1:W3:Y:S01]  /*0380*/  F2I.FTZ.U32.TRUNC.NTZ R3, R20 ;  /* 0x0000001400037305 */ /* 0x0002e2000021f000 */
[----:B0-----:R-:W-:-:S07]  /*0390*/  VIADD R5, R5, 0xffffffe ;  /* 0x0ffffffe05057836 */ /* 0x001fce0000000000 */
[----:B------:R-:W0:Y:S01]  /*03a0*/  F2I.FTZ.U32.TRUNC.NTZ R5, R5 ;  /* 0x0000000500057305 */ /* 0x000e22000021f000 */
[----:B-1----:R-:W-:Y:S01]  /*03b0*/  IABS R20, R13 ;  /* 0x0000000d00147213 */ /* 0x002fe20000000000 */
[----:B------:R-:W-:Y:S01]  /*03c0*/  @!P4 VIADD R17, R17, 0x1 ;  /* 0x000000011111c836 */ /* 0x000fe20000000000 */
[-C--:B------:R-:W-:Y:S01]  /*03d0*/  @!P4 IADD3 R19, PT, PT, R19, -R4.reuse, RZ ;  /* 0x800000041313c210 */ /* 0x080fe20007ffe0ff */
[----:B------:R-:W-:Y:S01]  /*03e0*/  @!P5 IMAD.IADD R2, R2, 0x1, -R11 ;  /* 0x000000010202d824 */ /* 0x000fe200078e0a0b */
[----:B------:R-:W-:Y:S01]  /*03f0*/  ISETP.NE.AND P4, PT, R0, RZ, PT ;  /* 0x000000ff0000720c */ /* 0x000fe20003f85270 */
[----:B------:R-:W-:Y:S01]  /*0400*/  @!P5 VIADD R10, R10, 0x1 ;  /* 0x000000010a0ad836 */ /* 0x000fe20000000000 */
[----:B------:R-:W-:Y:S01]  /*0410*/  ISETP.GE.U32.AND P3, PT, R19, R4, PT ;  /* 0x000000041300720c */ /* 0x000fe20003f66070 */
[----:B---3--:R-:W-:Y:S01]  /*0420*/  IMAD.MOV R21, RZ, RZ, -R3 ;  /* 0x000000ffff157224 */ /* 0x008fe200078e0a03 */
[----:B------:R-:W-:Y:S02]  /*0430*/  IADD3 R19, PT, PT, R18, 0xffffffe, RZ ;  /* 0x0ffffffe12137810 */ /* 0x000fe40007ffe0ff */
[----:B------:R-:W-:Y:S01]  /*0440*/  ISETP.GE.U32.AND P0, PT, R2, R11, PT ;  /* 0x0000000b0200720c */ /* 0x000fe20003f06070 */
[----:B------:R-:W-:Y:S01]  /*0450*/  IMAD R21, R21, R14, RZ ;  /* 0x0000000e15157224 */ /* 0x000fe200078e02ff */
[----:B------:R0:W1:Y:S01]  /*0460*/  F2I.FTZ.U32.TRUNC.NTZ R11, R19 ;  /* 0x00000013000b7305 */ /* 0x000062000021f000 */
[----:B------:R-:W-:-:S02]  /*0470*/  LOP3.LUT R2, R6, R9, RZ, 0x3c, !PT ;  /* 0x0000000906027212 */ /* 0x000fc400078e3cff */
[----:B------:R-:W-:Y:S02]  /*0480*/  LOP3.LUT R4, R6, R0, RZ, 0x3c, !PT ;  /* 0x0000000006047212 */ /* 0x000fe400078e3cff */
[----:B------:R-:W-:Y:S01]  /*0490*/  ISETP.GE.AND P1, PT, R2, RZ, PT ;  /* 0x000000ff0200720c */ /* 0x000fe20003f26270 */
[----:B------:R-:W-:Y:S01]  /*04a0*/  IMAD.MOV.U32 R2, RZ, RZ, RZ ;  /* 0x000000ffff027224 */ /* 0x000fe200078e00ff */
[----:B------:R-:W-:Y:S01]  /*04b0*/  ISETP.GE.AND P2, PT, R4, RZ, PT ;  /* 0x000000ff0400720c */ /* 0x000fe20003f46270 */
[----:B------:R-:W-:Y:S01]  /*04c0*/  @P3 VIADD R17, R17, 0x1 ;  /* 0x0000000111113836 */ /* 0x000fe20000000000 */
[----:B------:R-:W-:Y:S01]  /*04d0*/  ISETP.NE.AND P3, PT, R9, RZ, PT ;  /* 0x000000ff0900720c */ /* 0x000fe20003f65270 */
[----:B------:R-:W-:Y:S01]  /*04e0*/  IMAD.HI.U32 R3, R3, R21, R2 ;  /* 0x0000001503037227 */ /* 0x000fe200078e0002 */
[----:B------:R-:W-:Y:S02]  /*04f0*/  @P0 IADD3 R10, PT, PT, R10, 0x1, RZ ;  /* 0x000000010a0a0810 */ /* 0x000fe40007ffe0ff */
[----:B0-----:R-:W-:Y:S01]  /*0500*/  IADD3 R19, PT, PT, RZ, -R5, RZ ;  /* 0x80000005ff137210 */ /* 0x001fe20007ffe0ff */
[----:B------:R-:W-:Y:S01]  /*0510*/  IMAD.MOV.U32 R2, RZ, RZ, R17 ;  /* 0x000000ffff027224 */ /* 0x000fe200078e0011 */
[----:B-1----:R-:W-:Y:S01]  /*0520*/  IADD3 R18, PT, PT, RZ, -R11, RZ ;  /* 0x8000000bff127210 */ /* 0x002fe20007ffe0ff */
[----:B------:R-:W-:Y:S01]  /*0530*/  IMAD.MOV.U32 R17, RZ, RZ, R10 ;  /* 0x000000ffff117224 */ /* 0x000fe200078e000a */
[----:B------:R-:W-:Y:S01]  /*0540*/  IADD3 R20, PT, PT, RZ, -R20, RZ ;  /* 0x80000014ff147210 */ /* 0x000fe20007ffe0ff */
[----:B------:R-:W-:Y:S01]  /*0550*/  IMAD.MOV.U32 R4, RZ, RZ, RZ ;  /* 0x000000ffff047224 */ /* 0x000fe200078e00ff */
[----:B------:R-:W-:Y:S01]  /*0560*/  MOV R10, R18 ;  /* 0x00000012000a7202 */ /* 0x000fe20000000f00 */
[----:B------:R-:W-:-:S02]  /*0570*/  IMAD R19, R19, R12, RZ ;  /* 0x0000000c13137224 */ /* 0x000fc400078e02ff */
[----:B------:R-:W-:Y:S01]  /*0580*/  @!P1 IMAD.MOV R17, RZ, RZ, -R17 ;  /* 0x000000ffff119224 */ /* 0x000fe200078e0a11 */
[----:B------:R-:W-:Y:S01]  /*0590*/  @!P3 LOP3.LUT R17, RZ, R9, RZ, 0x33, !PT ;  /* 0x00000009ff11b212 */ /* 0x000fe200078e33ff */
[----:B------:R-:W-:Y:S01]  /*05a0*/  @!P2 IMAD.MOV R2, RZ, RZ, -R2 ;  /* 0x000000ffff02a224 */ /* 0x000fe200078e0a02 */
[----:B------:R-:W-:Y:S01]  /*05b0*/  @!P4 LOP3.LUT R2, RZ, R0, RZ, 0x33, !PT ;  /* 0x00000000ff02c212 */ /* 0x000fe200078e33ff */
[----:B------:R-:W-:Y:S01]  /*05c0*/  IMAD.HI.U32 R5, R5, R19, R4 ;  /* 0x0000001305057227 */ /* 0x000fe200078e0004 */
[----:B------:R-:W-:Y:S02]  /*05d0*/  IABS R18, R17 ;  /* 0x0000001100127213 */ /* 0x000fe40000000000 */
[----:B------:R-:W-:Y:S01]  /*05e0*/  IABS R4, R2 ;  /* 0x0000000200047213 */ /* 0x000fe20000000000 */
[----:B------:R-:W-:Y:S02]  /*05f0*/  IMAD R19, R10, R15, RZ ;  /* 0x0000000f0a137224 */ /* 0x000fe400078e02ff */
[----:B------:R-:W-:-:S02]  /*0600*/  IMAD.MOV.U32 R10, RZ, RZ, RZ ;  /* 0x000000ffff0a7224 */ /* 0x000fc400078e00ff */
[----:B------:R-:W-:-:S04]  /*0610*/  IMAD.HI.U32 R3, R3, R4, RZ ;  /* 0x0000000403037227 */ /* 0x000fc800078e00ff */
[----:B------:R-:W-:Y:S01]  /*0620*/  IMAD.HI.U32 R11, R11, R19, R10 ;  /* 0x000000130b0b7227 */ /* 0x000fe200078e000a */
[----:B------:R-:W-:-:S03]  /*0630*/  IADD3 R3, PT, PT, -R3, RZ, RZ ;  /* 0x000000ff03037210 */ /* 0x000fc60007ffe1ff */
[----:B------:R-:W-:Y:S02]  /*0640*/  IMAD.MOV.U32 R10, RZ, RZ, R18 ;  /* 0x000000ffff0a7224 */ /* 0x000fe400078e0012 */
[----:B------:R-:W-:Y:S02]  /*0650*/  IMAD.MOV.U32 R18, RZ, RZ, R20 ;  /* 0x000000ffff127224 */ /* 0x000fe400078e0014 */
[----:B------:R-:W-:-:S04]  /*0660*/  IMAD.HI.U32 R5, R5, R10, RZ ;  /* 0x0000000a05057227 */ /* 0x000fc800078e00ff */
[----:B------:R-:W-:-:S04]  /*0670*/  IMAD.HI.U32 R11, R11, R16, RZ ;  /* 0x000000100b0b7227 */ /* 0x000fc800078e00ff */
[----:B------:R-:W-:Y:S02]  /*0680*/  IMAD.MOV R5, RZ, RZ, -R5 ;  /* 0x000000ffff057224 */ /* 0x000fe400078e0a05 */
[----:B------:R-:W-:Y:S02]  /*0690*/  IMAD R16, R11, R18, R16 ;  /* 0x000000120b107224 */ /* 0x000fe400078e0210 */
[----:B------:R-:W-:Y:S01]  /*06a0*/  IMAD R3, R14, R3, R4 ;  /* 0x000000030e037224 */ /* 0x000fe200078e0204 */
[----:B------:R-:W-:Y:S01]  /*06b0*/  LOP3.LUT R4, R6, R13, RZ, 0x3c, !PT ;  /* 0x0000000d06047212 */ /* 0x000fe200078e3cff */
[----:B------:R-:W-:Y:S01]  /*06c0*/  IMAD R5, R12, R5, R10 ;  /* 0x000000050c057224 */ /* 0x000fe200078e020a */
[----:B------:R-:W-:Y:S02]  /*06d0*/  ISETP.GT.U32.AND P2, PT, R15, R16, PT ;  /* 0x000000100f00720c */ /* 0x000fe40003f44070 */
[----:B------:R-:W-:Y:S02]  /*06e0*/  ISETP.GT.U32.AND P1, PT, R14, R3, PT ;  /* 0x000000030e00720c */ /* 0x000fe40003f24070 */
[----:B------:R-:W-:-:S09]  /*06f0*/  ISETP.GT.U32.AND P0, PT, R12, R5, PT ;  /* 0x000000050c00720c */ /* 0x000fd20003f04070 */
[----:B------:R-:W-:Y:S02]  /*0700*/  @!P2 IMAD.IADD R16, R16, 0x1, -R15 ;  /* 0x000000011010a824 */ /* 0x000fe400078e0a0f */
[----:B------:R-:W-:Y:S01]  /*0710*/  @!P1 IADD3 R3, PT, PT, R3, -R14, RZ ;  /* 0x8000000e03039210 */ /* 0x000fe20007ffe0ff */
[----:B------:R-:W-:Y:S01]  /*0720*/  @!P2 VIADD R11, R11, 0x1 ;  /* 0x000000010b0ba836 */ /* 0x000fe20000000000 */
[----:B------:R-:W-:Y:S01]  /*0730*/  ISETP.GE.AND P1, PT, R2, RZ, PT ;  /* 0x000000ff0200720c */ /* 0x000fe20003f26270 */
[----:B------:R-:W-:Y:S01]  /*0740*/  @!P0 IMAD.IADD R5, R5, 0x1, -R12 ;  /* 0x0000000105058824 */ /* 0x000fe200078e0a0c */
[----:B------:R-:W-:Y:S02]  /*0750*/  ISETP.GT.U32.AND P5, PT, R14, R3, PT ;  /* 0x000000030e00720c */ /* 0x000fe40003fa4070 */
[----:B------:R-:W-:Y:S02]  /*0760*/  ISETP.GE.U32.AND P4, PT, R16, R15, PT ;  /* 0x0000000f1000720c */ /* 0x000fe40003f86070 */
[----:B------:R-:W-:-:S02]  /*0770*/  ISETP.GT.U32.AND P3, PT, R12, R5, PT ;  /* 0x000000050c00720c */ /* 0x000fc40003f64070 */
[----:B------:R-:W-:Y:S01]  /*0780*/  ISETP.GE.AND P0, PT, R4, RZ, PT ;  /* 0x000000ff0400720c */ /* 0x000fe20003f06270 */
[----:B------:R-:W-:Y:S01]  /*0790*/  IMAD.MOV R4, RZ, RZ, -R17 ;  /* 0x000000ffff047224 */ /* 0x000fe200078e0a11 */
[----:B------:R-:W-:-:S03]  /*07a0*/  ISETP.NE.AND P2, PT, R13, RZ, PT ;  /* 0x000000ff0d00720c */ /* 0x000fc60003f45270 */
[----:B------:R-:W-:Y:S02]  /*07b0*/  IMAD R4, R9, R4, R6 ;  /* 0x0000000409047224 */ /* 0x000fe400078e0206 */
[----:B------:R-:W-:Y:S01]  /*07c0*/  @!P5 IMAD.IADD R3, R3, 0x1, -R14 ;  /* 0x000000010303d824 */ /* 0x000fe200078e0a0e */
[----:B------:R-:W-:Y:S01]  /*07d0*/  ISETP.GE.AND P5, PT, R17, RZ, PT ;  /* 0x000000ff1100720c */ /* 0x000fe20003fa6270 */
[----:B------:R-:W-:Y:S01]  /*07e0*/  IMAD.MOV.U32 R6, RZ, RZ, RZ ;  /* 0x000000ffff067224 */ /* 0x000fe200078e00ff */
[----:B------:R-:W-:Y:S02]  /*07f0*/  @P4 IADD3 R11, PT, PT, R11, 0x1, RZ ;  /* 0x000000010b0b4810 */ /* 0x000fe40007ffe0ff */
[----:B------:R-:W-:Y:S02]  /*0800*/  @!P3 IADD3 R5, PT, PT, R5, -R12, RZ ;  /* 0x8000000c0505b210 */ /* 0x000fe40007ffe0ff */
[----:B------:R-:W-:Y:S01]  /*0810*/  ISETP.NE.AND P4, PT, R7, RZ, PT ;  /* 0x000000ff0700720c */ /* 0x000fe20003f85270 */
[----:B------:R-:W-:Y:S01]  /*0820*/  IMAD.MOV.U32 R2, RZ, RZ, R11 ;  /* 0x000000ffff027224 */ /* 0x000fe200078e000b */
[----:B------:R-:W-:-:S02]  /*0830*/  ISETP.NE.AND P3, PT, R8, RZ, PT ;  /* 0x000000ff0800720c */ /* 0x000fc40003f65270 */
[----:B------:R-:W-:Y:S01]  /*0840*/  @!P1 IADD3 R3, PT, PT, -R3, RZ, RZ ;  /* 0x000000ff03039210 */ /* 0x000fe20007ffe1ff */
[----:B------:R-:W-:Y:S01]  /*0850*/  @!P0 IMAD.MOV R2, RZ, RZ, -R2 ;  /* 0x000000ffff028224 */ /* 0x000fe200078e0a02 */
[----:B------:R-:W-:Y:S01]  /*0860*/  @!P2 LOP3.LUT R2, RZ, R13, RZ, 0x33, !PT ;  /* 0x0000000dff02a212 */ /* 0x000fe200078e33ff */
[----:B------:R-:W-:-:S06]  /*0870*/  @!P5 IMAD.MOV R5, RZ, RZ, -R5 ;  /* 0x000000ffff05d224 */ /* 0x000fcc00078e0a05 */
[----:B------:R-:W-:Y:S02]  /*0880*/  @!P4 LOP3.LUT R3, RZ, R7, RZ, 0x33, !PT ;  /* 0x00000007ff03c212 */ /* 0x000fe400078e33ff */
[----:B------:R-:W-:Y:S01]  /*0890*/  @!P3 LOP3.LUT R5, RZ, R8, RZ, 0x33, !PT ;  /* 0x00000008ff05b212 */ /* 0x000fe200078e33ff */
[----:B--2---:R-:W-:Y:S06]  /*08a0*/  BRA.U !UP0, `(.L_x_0) ;  /* 0x0000000908b47547 */ /* 0x004fec000b800000 */
[----:B------:R-:W0:Y:S02]  /*08b0*/  LDCU UR4, c[0x0][0x3ac] ;  /* 0x00007580ff0477ac */ /* 0x000e240008000800 */
[----:B0-----:R-:W-:-:S09]  /*08c0*/  UISETP.GE.AND UP0, UPT, UR4, 0x1, UPT ;  /* 0x000000010400788c */ /* 0x001fd2000bf06270 */
[----:B------:R-:W-:Y:S05]  /*08d0*/  BRA.U !UP0, `(.L_x_0) ;  /* 0x0000000908a87547 */ /* 0x000fea000b800000 */
[----:B------:R-:W-:Y:S01]  /*08e0*/  IADD3 R7, PT, PT, R9, -UR4, RZ ;  /* 0x8000000409077c10 */ /* 0x000fe2000fffe0ff */
[----:B------:R-:W-:Y:S01]  /*08f0*/  IMAD.MOV.U32 R6, RZ, RZ, RZ ;  /* 0x000000ffff067224 */ /* 0x000fe200078e00ff */
[----:B------:R-:W-:Y:S02]  /*0900*/  ULOP3.LUT UR8, UR4, 0x7, URZ, 0xc0, !UPT ;  /* 0x0000000704087892 */ /* 0x000fe4000f8ec0ff */
[----:B------:R-:W-:Y:S01]  /*0910*/  VIADD R8, R8, -UR4 ;  /* 0x8000000408087c36 */ /* 0x000fe20008000000 */
[----:B------:R-:W-:Y:S01]  /*0920*/  IADD3 R9, PT, PT, R7, 0x1, RZ ;  /* 0x0000000107097810 */ /* 0x000fe20007ffe0ff */
[----:B------:R-:W-:Y:S02]  /*0930*/  ULOP3.LUT UR9, UR4, 0x3, URZ, 0xc0, !UPT ;  /* 0x0000000304097892 */ /* 0x000fe4000f8ec0ff */
[----:B------:R-:W-:-:S03]  /*0940*/  ULOP3.LUT UR10, UR4, 0x7ffffff8, URZ, 0xc0, !UPT ;  /* 0x7ffffff8040a7892 */ /* 0x000fc6000f8ec0ff */
[----:B------:R-:W-:-:S09]  /*0950*/  UMOV UR4, URZ ;  /* 0x000000ff00047c82 */ /* 0x000fd20008000000 */
.L_x_8:
[----:B------:R-:W0:Y:S01]  /*0960*/  LDC R13, c[0x0][0x3a8] ;  /* 0x0000ea00ff0d7b82 */ /* 0x000e220000000800 */
[----:B------:R-:W-:-:S07]  /*0970*/  UMOV UR5, URZ ;  /* 0x000000ff00057c82 */ /* 0x000fce0008000000 */
[----:B------:R-:W1:Y:S01]  /*0980*/  LDC R10, c[0x0][0x39c] ;  /* 0x0000e700ff0a7b82 */ /* 0x000e620000000800 */
[----:B0-----:R-:W-:-:S04]  /*0990*/  IMAD R11, R2, R13, UR4 ;  /* 0x00000004020b7e24 */ /* 0x001fc8000f8e020d */
[----:B------:R-:W-:Y:S02]  /*09a0*/  IMAD R11, R11, R8, R11 ;  /* 0x000000080b0b7224 */ /* 0x000fe400078e020b */
[----:B-1----:R-:W-:Y:S01]  /*09b0*/  IMAD R10, R10, UR4, R3 ;  /* 0x000000040a0a7c24 */ /* 0x002fe2000f8e0203 */
[----:B------:R-:W-:-:S06]  /*09c0*/  UIADD3 UR4, UPT, UPT, UR4, 0x1, URZ ;  /* 0x0000000104047890 */ /* 0x000fcc000fffe0ff */
[----:B------:R-:W-:-:S13]  /*09d0*/  ISETP.NE.AND P5, PT, R13, UR4, PT ;  /* 0x000000040d007c0c */ /* 0x000fda000bfa5270 */
.L_x_7:
[----:B------:R-:W0:Y:S01]  /*09e0*/  LDCU UR6, c[0x0][0x3ac] ;  /* 0x00007580ff0677ac */ /* 0x000e220008000800 */
[----:B------:R-:W-:Y:S02]  /*09f0*/  VIADD R14, R5, -UR5 ;  /* 0x80000005050e7c36 */ /* 0x000fe40008000000 */
[----:B------:R-:W-:-:S03]  /*0a00*/  IMAD.MOV.U32 R19, RZ, RZ, RZ ;  /* 0x000000ffff137224 */ /* 0x000fc600078e00ff */
[----:B------:R-:W-:Y:S02]  /*0a10*/  IADD3 R18, PT, PT, R11, R14, RZ ;  /* 0x0000000e0b127210 */ /* 0x000fe40007ffe0ff */
[----:B------:R-:W-:-:S03]  /*0a20*/  ISETP.GT.AND P0, PT, R14, R8, PT ;  /* 0x000000080e00720c */ /* 0x000fc60003f04270 */
[----:B------:R-:W-:Y:S01]  /*0a30*/  IMAD R18, R9, R18, RZ ;  /* 0x0000001209127224 */ /* 0x000fe200078e02ff */
[----:B------:R-:W-:Y:S01]  /*0a40*/  ISETP.GT.AND P0, PT, R14, -0x1, !P0 ;  /* 0xffffffff0e00780c */ /* 0x000fe20004704270 */
[----:B0-----:R-:W-:-:S04]  /*0a50*/  IMAD.U32 R13, RZ, RZ, UR6 ;  /* 0x00000006ff0d7e24 */ /* 0x001fc8000f8e00ff */
[----:B------:R-:W-:Y:S01]  /*0a60*/  IMAD R12, R10, R13, UR5 ;  /* 0x000000050a0c7e24 */ /* 0x000fe2000f8e020d */
[----:B------:R-:W-:Y:S01]  /*0a70*/  ISETP.GE.U32.AND P1, PT, R13, 0x8, PT ;  /* 0x000000080d00780c */ /* 0x000fe20003f26070 */
[----:B------:R-:W-:-:S06]  /*0a80*/  UIADD3 UR5, UPT, UPT, UR5, 0x1, URZ ;  /* 0x0000000105057890 */ /* 0x000fcc000fffe0ff */
[----:B------:R-:W-:-:S06]  /*0a90*/  ISETP.NE.AND P6, PT, R13, UR5, PT ;  /* 0x000000050d007c0c */ /* 0x000fcc000bfc5270 */
[----:B------:R-:W-:Y:S07]  /*0aa0*/  @!P1 BRA `(.L_x_1) ;  /* 0x0000000000f49947 */ /* 0x000fee0003800000 */
[----:B------:R-:W-:-:S07]  /*0ab0*/  IMAD.MOV.U32 R19, RZ, RZ, RZ ;  /* 0x000000ffff137224 */ /* 0x000fce00078e00ff */
.L_x_2:
[----:B------:R-:W0:Y:S01]  /*0ac0*/  LDC R13, c[0x0][0x3ac] ;  /* 0x0000eb00ff0d7b82 */ /* 0x000e220000000800 */
[----:B------:R-:W-:-:S04]  /*0ad0*/  IADD3 R20, PT, PT, R4, -R19, RZ ;  /* 0x8000001304147210 */ /* 0x000fc80007ffe0ff */
[----:B------:R-:W-:Y:S01]  /*0ae0*/  ISETP.LT.OR P2, PT, R20, RZ, !P0 ;  /* 0x000000ff1400720c */ /* 0x000fe20004741670 */
[----:B------:R-:W-:Y:S02]  /*0af0*/  IMAD.IADD R21, R18, 0x1, R20 ;  /* 0x0000000112157824 */ /* 0x000fe400078e0214 */
[----:B------:R-:W1:Y:S01]  /*0b00*/  LDC.64 R16, c[0x0][0x380] ;  /* 0x0000e000ff107b82 */ /* 0x000e620000000a00 */
[----:B------:R-:W-:-:S07]  /*0b10*/  ISETP.GT.OR P2, PT, R20, R7, P2 ;  /* 0x000000071400720c */ /* 0x000fce0001744670 */
[----:B------:R-:W2:Y:S01]  /*0b20*/  LDC.64 R14, c[0x0][0x388] ;  /* 0x0000e200ff0e7b82 */ /* 0x000ea20000000a00 */
[----:B0-----:R-:W-:Y:S02]  /*0b30*/  IMAD R23, R12, R13, R19 ;  /* 0x0000000d0c177224 */ /* 0x001fe400078e0213 */
[----:B-1----:R-:W-:-:S04]  /*0b40*/  IMAD.WIDE R16, R21, 0x4, R16 ;  /* 0x0000000415107825 */ /* 0x002fc800078e0210 */
[----:B--2---:R-:W-:Y:S02]  /*0b50*/  IMAD.WIDE R14, R23, 0x4, R14 ;  /* 0x00000004170e7825 */ /* 0x004fe400078e020e */
[----:B------:R-:W2:Y:S04]  /*0b60*/  @!P2 LDG.E R23, desc[UR12][R16.64] ;  /* 0x0000000c1017a981 */ /* 0x000ea8000c1e1900 */
[----:B------:R-:W2:Y:S01]  /*0b70*/  @!P2 LDG.E R22, desc[UR12][R14.64] ;  /* 0x0000000c0e16a981 */ /* 0x000ea2000c1e1900 */
[----:B------:R-:W-:Y:S02]  /*0b80*/  LOP3.LUT R21, RZ, R19, RZ, 0x33, !PT ;  /* 0x00000013ff157212 */ /* 0x000fe400078e33ff */
[----:B------:R-:W-:-:S03]  /*0b90*/  IADD3 R26, PT, PT, R4, -0x3, -R19 ;  /* 0xfffffffd041a7810 */ /* 0x000fc60007ffe813 */
[----:B------:R-:W-:Y:S01]  /*0ba0*/  IMAD.IADD R20, R4, 0x1, R21 ;  /* 0x0000000104147824 */ /* 0x000fe200078e0215 */
[----:B------:R-:W-:-:S04]  /*0bb0*/  ISETP.LT.OR P1, PT, R26, RZ, !P0 ;  /* 0x000000ff1a00720c */ /* 0x000fc80004721670 */
[----:B------:R-:W-:-:S04]  /*0bc0*/  ISETP.LT.OR P4, PT, R20, RZ, !P0 ;  /* 0x000000ff1400720c */ /* 0x000fc80004781670 */
[----:B------:R-:W-:Y:S02]  /*0bd0*/  ISETP.GT.OR P4, PT, R20, R7, P4 ;  /* 0x000000071400720c */ /* 0x000fe40002784670 */
[----:B------:R-:W-:-:S04]  /*0be0*/  IADD3 R20, PT, PT, R4, -0x2, -R19 ;  /* 0xfffffffe04147810 */ /* 0x000fc80007ffe813 */
[----:B------:R-:W-:-:S04]  /*0bf0*/  ISETP.LT.OR P3, PT, R20, RZ, !P0 ;  /* 0x000000ff1400720c */ /* 0x000fc80004761670 */
[-C--:B------:R-:W-:Y:S02]  /*0c00*/  ISETP.GT.OR P3, PT, R20, R7.reuse, P3 ;  /* 0x000000071400720c */ /* 0x080fe40001f64670 */
[----:B------:R-:W-:Y:S01]  /*0c10*/  ISETP.GT.OR P1, PT, R26, R7, P1 ;  /* 0x000000071a00720c */ /* 0x000fe20000f24670 */
[----:B------:R-:W3:Y:S04]  /*0c20*/  @!P4 LDG.E R25, desc[UR12][R16.64+-0x4] ;  /* 0xfffffc0c1019c981 */ /* 0x000ee8000c1e1900 */
[----:B------:R-:W3:Y:S06]  /*0c30*/  @!P4 LDG.E R24, desc[UR12][R14.64+0x4] ;  /* 0x0000040c0e18c981 */ /* 0x000eec000c1e1900 */
[----:B------:R-:W4:Y:S04]  /*0c40*/  @!P3 LDG.E R21, desc[UR12][R16.64+-0x8] ;  /* 0xfffff80c1015b981 */ /* 0x000f28000c1e1900 */
[----:B------:R-:W4:Y:S01]  /*0c50*/  @!P3 LDG.E R20, desc[UR12][R14.64+0x8] ;  /* 0x0000080c0e14b981 */ /* 0x000f22000c1e1900 */
[----:B--2---:R-:W-:-:S03]  /*0c60*/  @!P2 FFMA R6, R23, R22, R6 ;  /* 0x000000161706a223 */ /* 0x004fc60000000006 */
[----:B------:R-:W2:Y:S04]  /*0c70*/  @!P1 LDG.E R23, desc[UR12][R16.64+-0xc] ;  /* 0xfffff40c10179981 */ /* 0x000ea8000c1e1900 */
[----:B------:R-:W2:Y:S01]  /*0c80*/  @!P1 LDG.E R22, desc[UR12][R14.64+0xc] ;  /* 0x00000c0c0e169981 */ /* 0x000ea2000c1e1900 */
[----:B------:R-:W-:-:S04]  /*0c90*/  IADD3 R26, PT, PT, R4, -0x4, -R19 ;  /* 0xfffffffc041a7810 */ /* 0x000fc80007ffe813 */
[----:B------:R-:W-:-:S04]  /*0ca0*/  ISETP.LT.OR P2, PT, R26, RZ, !P0 ;  /* 0x000000ff1a00720c */ /* 0x000fc80004741670 */
[----:B------:R-:W-:Y:S02]  /*0cb0*/  ISETP.GT.OR P2, PT, R26, R7, P2 ;  /* 0x000000071a00720c */ /* 0x000fe40001744670 */
[C-C-:B------:R-:W-:Y:S01]  /*0cc0*/  IADD3 R26, PT, PT, R4.reuse, -0x6, -R19.reuse ;  /* 0xfffffffa041a7810 */ /* 0x140fe20007ffe813 */
[----:B---3--:R-:W-:Y:S01]  /*0cd0*/  @!P4 FFMA R6, R25, R24, R6 ;  /* 0x000000181906c223 */ /* 0x008fe20000000006 */
[----:B------:R-:W-:-:S04]  /*0ce0*/  IADD3 R24, PT, PT, R4, -0x5, -R19 ;  /* 0xfffffffb04187810 */ /* 0x000fc80007ffe813 */
[----:B------:R-:W-:-:S04]  /*0cf0*/  ISETP.LT.OR P4, PT, R24, RZ, !P0 ;  /* 0x000000ff1800720c */ /* 0x000fc80004781670 */
[----:B------:R-:W-:Y:S01]  /*0d00*/  ISETP.GT.OR P4, PT, R24, R7, P4 ;  /* 0x000000071800720c */ /* 0x000fe20002784670 */
[----:B----4-:R-:W-:Y:S01]  /*0d10*/  @!P3 FFMA R6, R21, R20, R6 ;  /* 0x000000141506b223 */ /* 0x010fe20000000006 */
[----:B------:R-:W-:Y:S01]  /*0d20*/  IADD3 R20, PT, PT, R4, -0x7, -R19 ;  /* 0xfffffff904147810 */ /* 0x000fe20007ffe813 */
[----:B------:R-:W3:Y:S01]  /*0d30*/  @!P2 LDG.E R21, desc[UR12][R16.64+-0x10] ;  /* 0xfffff00c1015a981 */ /* 0x000ee2000c1e1900 */
[----:B------:R-:W-:-:S04]  /*0d40*/  ISETP.LT.OR P3, PT, R26, RZ, !P0 ;  /* 0x000000ff1a00720c */ /* 0x000fc80004761670 */
[----:B------:R-:W-:-:S13]  /*0d50*/  ISETP.GT.OR P3, PT, R26, R7, P3 ;  /* 0x000000071a00720c */ /* 0x000fda0001f64670 */
[----:B------:R-:W4:Y:S04]  /*0d60*/  @!P3 LDG.E R25, desc[UR12][R16.64+-0x18] ;  /* 0xffffe80c1019b981 */ /* 0x000f28000c1e1900 */
[----:B------:R-:W4:Y:S01]  /*0d70*/  @!P3 LDG.E R24, desc[UR12][R14.64+0x18] ;  /* 0x0000180c0e18b981 */ /* 0x000f22000c1e1900 */
[----:B--2---:R-:W-:Y:S01]  /*0d80*/  @!P1 FFMA R6, R23, R22, R6 ;  /* 0x0000001617069223 */ /* 0x004fe20000000006 */
[C---:B------:R-:W-:Y:S02]  /*0d90*/  ISETP.LT.OR P1, PT, R20.reuse, RZ, !P0 ;  /* 0x000000ff1400720c */ /* 0x040fe40004721670 */
[----:B------:R-:W2:Y:S02]  /*0da0*/  @!P4 LDG.E R23, desc[UR12][R16.64+-0x14] ;  /* 0xffffec0c1017c981 */ /* 0x000ea4000c1e1900 */
[----:B------:R-:W-:-:S02]  /*0db0*/  ISETP.GT.OR P1, PT, R20, R7, P1 ;  /* 0x000000071400720c */ /* 0x000fc40000f24670 */
[----:B------:R-:W2:Y:S04]  /*0dc0*/  @!P4 LDG.E R22, desc[UR12][R14.64+0x14] ;  /* 0x0000140c0e16c981 */ /* 0x000ea8000c1e1900 */
[----:B------:R-:W3:Y:S07]  /*0dd0*/  @!P2 LDG.E R20, desc[UR12][R14.64+0x10] ;  /* 0x0000100c0e14a981 */ /* 0x000eee000c1e1900 */
[----:B------:R-:W5:Y:S04]  /*0de0*/  @!P1 LDG.E R27, desc[UR12][R16.64+-0x1c] ;  /* 0xffffe40c101b9981 */ /* 0x000f68000c1e1900 */
[----:B------:R-:W5:Y:S01]  /*0df0*/  @!P1 LDG.E R26, desc[UR12][R14.64+0x1c] ;  /* 0x00001c0c0e1a9981 */ /* 0x000f62000c1e1900 */
[----:B------:R-:W-:Y:S01]  /*0e00*/  IADD3 R19, PT, PT, R19, 0x8, RZ ;  /* 0x0000000813137810 */ /* 0x000fe20007ffe0ff */
[----:B---3--:R-:W-:-:S03]  /*0e10*/  @!P2 FFMA R6, R21, R20, R6 ;  /* 0x000000141506a223 */ /* 0x008fc60000000006 */
[----:B------:R-:W-:Y:S01]  /*0e20*/  ISETP.NE.AND P2, PT, R19, UR10, PT ;  /* 0x0000000a13007c0c */ /* 0x000fe2000bf45270 */
[----:B--2---:R-:W-:-:S04]  /*0e30*/  @!P4 FFMA R6, R23, R22, R6 ;  /* 0x000000161706c223 */ /* 0x004fc80000000006 */
[----:B----4-:R-:W-:-:S04]  /*0e40*/  @!P3 FFMA R6, R25, R24, R6 ;  /* 0x000000181906b223 */ /* 0x010fc80000000006 */
[----:B-----5:R-:W-:-:S04]  /*0e50*/  @!P1 FFMA R6, R27, R26, R6 ;  /* 0x0000001a1b069223 */ /* 0x020fc80000000006 */
[----:B------:R-:W-:Y:S05]  /*0e60*/  @P2 BRA `(.L_x_2) ;  /* 0xfffffffc00142947 */ /* 0x000fea000383ffff */
[----:B------:R-:W-:-:S07]  /*0e70*/  IMAD.U32 R19, RZ, RZ, UR10 ;  /* 0x0000000aff137e24 */ /* 0x000fce000f8e00ff */
.L_x_1:
[----:B------:R-:W-:-:S09]  /*0e80*/  UISETP.NE.AND UP0, UPT, UR8, URZ, UPT ;  /* 0x000000ff0800728c */ /* 0x000fd2000bf05270 */
[----:B------:R-:W-:Y:S05]  /*0e90*/  BRA.U !UP0, `(.L_x_3) ;  /* 0x0000000508307547 */ /* 0x000fea000b800000 */
[----:B------:R-:W-:Y:S02]  /*0ea0*/  UIADD3 UR6, UPT, UPT, UR8, -0x1, URZ ;  /* 0xffffffff08067890 */ /* 0x000fe4000fffe0ff */
[----:B------:R-:W-:Y:S02]  /*0eb0*/  UISETP.NE.AND UP1, UPT, UR9, URZ, UPT ;  /* 0x000000ff0900728c */ /* 0x000fe4000bf25270 */
[----:B------:R-:W-:-:S09]  /*0ec0*/  UISETP.GE.U32.AND UP0, UPT, UR6, 0x3, UPT ;  /* 0x000000030600788c */ /* 0x000fd2000bf06070 */
[----:B------:R-:W-:Y:S05]  /*0ed0*/  BRA.U !UP0, `(.L_x_4) ;  /* 0x0000000108807547 */ /* 0x000fea000b800000 */
[----:B------:R-:W0:Y:S01]  /*0ee0*/  LDC.64 R16, c[0x0][0x380] ;  /* 0x0000e000ff107b82 */ /* 0x000e220000000a00 */
[--C-:B------:R-:W-:Y:S01]  /*0ef0*/  IMAD.IADD R20, R4, 0x1, -R19.reuse ;  /* 0x0000000104147824 */ /* 0x100fe200078e0a13 */
[----:B------:R-:W-:Y:S01]  /*0f00*/  LOP3.LUT R21, RZ, R19, RZ, 0x33, !PT ;  /* 0x00000013ff157212 */ /* 0x000fe200078e33ff */
[--C-:B------:R-:W-:Y:S01]  /*0f10*/  IMAD R23, R12, R13, R19.reuse ;  /* 0x0000000d0c177224 */ /* 0x100fe200078e0213 */
[C---:B------:R-:W-:Y:S02]  /*0f20*/  IADD3 R24, PT, PT, R4.reuse, -0x2, -R19 ;  /* 0xfffffffe04187810 */ /* 0x040fe40007ffe813 */
[----:B------:R-:W-:Y:S01]  /*0f30*/  IADD3 R22, PT, PT, R4, R21, RZ ;  /* 0x0000001504167210 */ /* 0x000fe20007ffe0ff */
[----:B------:R-:W-:Y:S01]  /*0f40*/  IMAD.IADD R21, R18, 0x1, R20 ;  /* 0x0000000112157824 */ /* 0x000fe200078e0214 */
[----:B------:R-:W1:Y:S01]  /*0f50*/  LDC.64 R14, c[0x0][0x388] ;  /* 0x0000e200ff0e7b82 */ /* 0x000e620000000a00 */
[----:B------:R-:W-:Y:S02]  /*0f60*/  ISETP.LT.OR P1, PT, R20, RZ, !P0 ;  /* 0x000000ff1400720c */ /* 0x000fe40004721670 */
[----:B------:R-:W-:-:S02]  /*0f70*/  ISETP.LT.OR P2, PT, R22, RZ, !P0 ;  /* 0x000000ff1600720c */ /* 0x000fc40004741670 */
[-C--:B------:R-:W-:Y:S02]  /*0f80*/  ISETP.GT.OR P1, PT, R20, R7.reuse, P1 ;  /* 0x000000071400720c */ /* 0x080fe40000f24670 */
[----:B------:R-:W-:Y:S02]  /*0f90*/  ISETP.LT.OR P3, PT, R24, RZ, !P0 ;  /* 0x000000ff1800720c */ /* 0x000fe40004761670 */
[-C--:B------:R-:W-:Y:S02]  /*0fa0*/  ISETP.GT.OR P2, PT, R22, R7.reuse, P2 ;  /* 0x000000071600720c */ /* 0x080fe40001744670 */
[----:B------:R-:W-:Y:S02]  /*0fb0*/  IADD3 R20, PT, PT, R4, -0x3, -R19 ;  /* 0xfffffffd04147810 */ /* 0x000fe40007ffe813 */
[----:B------:R-:W-:Y:S02]  /*0fc0*/  ISETP.GT.OR P3, PT, R24, R7, P3 ;  /* 0x000000071800720c */ /* 0x000fe40001f64670 */
[----:B------:R-:W-:Y:S01]  /*0fd0*/  ISETP.LT.OR P4, PT, R20, RZ, !P0 ;  /* 0x000000ff1400720c */ /* 0x000fe20004781670 */
[----:B0-----:R-:W-:-:S03]  /*0fe0*/  IMAD.WIDE R16, R21, 0x4, R16 ;  /* 0x0000000415107825 */ /* 0x001fc600078e0210 */
[----:B------:R-:W-:Y:S02]  /*0ff0*/  ISETP.GT.OR P4, PT, R20, R7, P4 ;  /* 0x000000071400720c */ /* 0x000fe40002784670 */
[----:B------:R-:W2:Y:S01]  /*1000*/  @!P1 LDG.E R21, desc[UR12][R16.64] ;  /* 0x0000000c10159981 */ /* 0x000ea2000c1e1900 */
[----:B-1----:R-:W-:-:S03]  /*1010*/  IMAD.WIDE R14, R23, 0x4, R14 ;  /* 0x00000004170e7825 */ /* 0x002fc600078e020e */
[----:B------:R-:W3:Y:S04]  /*1020*/  @!P2 LDG.E R23, desc[UR12][R16.64+-0x4] ;  /* 0xfffffc0c1017a981 */ /* 0x000ee8000c1e1900 */
[----:B------:R-:W2:Y:S04]  /*1030*/  @!P1 LDG.E R20, desc[UR12][R14.64] ;  /* 0x0000000c0e149981 */ /* 0x000ea8000c1e1900 */
[----:B------:R-:W3:Y:S04]  /*1040*/  @!P2 LDG.E R22, desc[UR12][R14.64+0x4] ;  /* 0x0000040c0e16a981 */ /* 0x000ee8000c1e1900 */
[----:B------:R-:W4:Y:S04]  /*1050*/  @!P3 LDG.E R25, desc[UR12][R16.64+-0x8] ;  /* 0xfffff80c1019b981 */ /* 0x000f28000c1e1900 */
[----:B------:R-:W4:Y:S04]  /*1060*/  @!P3 LDG.E R24, desc[UR12][R14.64+0x8] ;  /* 0x0000080c0e18b981 */ /* 0x000f28000c1e1900 */
[----:B------:R-:W5:Y:S04]  /*1070*/  @!P4 LDG.E R27, desc[UR12][R16.64+-0xc] ;  /* 0xfffff40c101bc981 */ /* 0x000f68000c1e1900 */
[----:B------:R-:W5:Y:S01]  /*1080*/  @!P4 LDG.E R26, desc[UR12][R14.64+0xc] ;  /* 0x00000c0c0e1ac981 */ /* 0x000f62000c1e1900 */
[----:B------:R-:W-:Y:S01]  /*1090*/  IADD3 R19, PT, PT, R19, 0x4, RZ ;  /* 0x0000000413137810 */ /* 0x000fe20007ffe0ff */
[----:B--2---:R-:W-:-:S04]  /*10a0*/  @!P1 FFMA R6, R21, R20, R6 ;  /* 0x0000001415069223 */ /* 0x004fc80000000006 */
[----:B---3--:R-:W-:-:S04]  /*10b0*/  @!P2 FFMA R6, R23, R22, R6 ;  /* 0x000000161706a223 */ /* 0x008fc80000000006 */
[----:B----4-:R-:W-:-:S04]  /*10c0*/  @!P3 FFMA R6, R25, R24, R6 ;  /* 0x000000181906b223 */ /* 0x010fc80000000006 */
[----:B-----5:R-:W-:-:S07]  /*10d0*/  @!P4 FFMA R6, R27, R26, R6 ;  /* 0x0000001a1b06c223 */ /* 0x020fce0000000006 */
.L_x_4:
[----:B------:R-:W-:Y:S05]  /*10e0*/  BRA.U !UP1, `(.L_x_3) ;  /* 0x00000001099c7547 */ /* 0x000fea000b800000 */
[----:B------:R-:W-:Y:S01]  /*10f0*/  UISETP.NE.AND UP0, UPT, UR9, 0x1, UPT ;  /* 0x000000010900788c */ /* 0x000fe2000bf05270 */
[----:B------:R-:W-:-:S08]  /*1100*/  LOP3.LUT P3, RZ, R13, 0x1, RZ, 0xc0, !PT ;  /* 0x000000010dff7812 */ /* 0x000fd0000786c0ff */
[----:B------:R-:W-:Y:S05]  /*1110*/  BRA.U !UP0, `(.L_x_5) ;  /* 0x0000000108507547 */ /* 0x000fea000b800000 */
[----:B------:R-:W0:Y:S01]  /*1120*/  LDC.64 R16, c[0x0][0x380] ;  /* 0x0000e000ff107b82 */ /* 0x000e220000000a00 */
[--C-:B------:R-:W-:Y:S01]  /*1130*/  IMAD.IADD R20, R4, 0x1, -R19.reuse ;  /* 0x0000000104147824 */ /* 0x100fe200078e0a13 */
[----:B------:R-:W-:Y:S01]  /*1140*/  LOP3.LUT R21, RZ, R19, RZ, 0x33, !PT ;  /* 0x00000013ff157212 */ /* 0x000fe200078e33ff */
[----:B------:R-:W-:-:S03]  /*1150*/  IMAD R23, R12, R13, R19 ;  /* 0x0000000d0c177224 */ /* 0x000fc600078e0213 */
[----:B------:R-:W-:Y:S02]  /*1160*/  ISETP.LT.OR P1, PT, R20, RZ, !P0 ;  /* 0x000000ff1400720c */ /* 0x000fe40004721670 */
[----:B------:R-:W1:Y:S01]  /*1170*/  LDC.64 R14, c[0x0][0x388] ;  /* 0x0000e200ff0e7b82 */ /* 0x000e620000000a00 */
[----:B------:R-:W-:Y:S01]  /*1180*/  IADD3 R22, PT, PT, R4, R21, RZ ;  /* 0x0000001504167210 */ /* 0x000fe20007ffe0ff */
[----:B------:R-:W-:Y:S01]  /*1190*/  IMAD.IADD R21, R18, 0x1, R20 ;  /* 0x0000000112157824 */ /* 0x000fe200078e0214 */
[----:B------:R-:W-:Y:S02]  /*11a0*/  ISETP.GT.OR P1, PT, R20, R7, P1 ;  /* 0x000000071400720c */ /* 0x000fe40000f24670 */
[----:B------:R-:W-:-:S04]  /*11b0*/  ISETP.LT.OR P2, PT, R22, RZ, !P0 ;  /* 0x000000ff1600720c */ /* 0x000fc80004741670 */
[----:B------:R-:W-:Y:S01]  /*11c0*/  ISETP.GT.OR P2, PT, R22, R7, P2 ;  /* 0x000000071600720c */ /* 0x000fe20001744670 */
[----:B0-----:R-:W-:-:S06]  /*11d0*/  IMAD.WIDE R16, R21, 0x4, R16 ;  /* 0x0000000415107825 */ /* 0x001fcc00078e0210 */
[----:B------:R-:W2:Y:S01]  /*11e0*/  @!P1 LDG.E R21, desc[UR12][R16.64] ;  /* 0x0000000c10159981 */ /* 0x000ea2000c1e1900 */
[----:B-1----:R-:W-:-:S05]  /*11f0*/  IMAD.WIDE R14, R23, 0x4, R14 ;  /* 0x00000004170e7825 */ /* 0x002fca00078e020e */
[----:B------:R-:W3:Y:S04]  /*1200*/  @!P2 LDG.E R23, desc[UR12][R16.64+-0x4] ;  /* 0xfffffc0c1017a981 */ /* 0x000ee8000c1e1900 */
[----:B------:R-:W2:Y:S04]  /*1210*/  @!P1 LDG.E R20, desc[UR12][R14.64] ;  /* 0x0000000c0e149981 */ /* 0x000ea8000c1e1900 */
[----:B------:R-:W3:Y:S01]  /*1220*/  @!P2 LDG.E R22, desc[UR12][R14.64+0x4] ;  /* 0x0000040c0e16a981 */ /* 0x000ee2000c1e1900 */
[----:B------:R-:W-:Y:S01]  /*1230*/  IADD3 R19, PT, PT, R19, 0x2, RZ ;  /* 0x0000000213137810 */ /* 0x000fe20007ffe0ff */
[----:B--2---:R-:W-:-:S04]  /*1240*/  @!P1 FFMA R6, R21, R20, R6 ;  /* 0x0000001415069223 */ /* 0x004fc80000000006 */
[----:B---3--:R-:W-:-:S07]  /*1250*/  @!P2 FFMA R6, R23, R22, R6 ;  /* 0x000000161706a223 */ /* 0x008fce0000000006 */
.L_x_5:
[----:B------:R-:W-:Y:S05]  /*1260*/  @!P3 BRA `(.L_x_3) ;  /* 0x00000000003cb947 */ /* 0x000fea0003800000 */
[----:B------:R-:W-:Y:S01]  /*1270*/  IMAD.IADD R21, R4, 0x1, -R19 ;  /* 0x0000000104157824 */ /* 0x000fe200078e0a13 */
[----:B------:R-:W-:Y:S04]  /*1280*/  BSSY.RECONVERGENT B0, `(.L_x_3) ;  /* 0x000000d000007945 */ /* 0x000fe80003800200 */
[----:B------:R-:W-:-:S04]  /*1290*/  ISETP.LT.OR P0, PT, R21, RZ, !P0 ;  /* 0x000000ff1500720c */ /* 0x000fc80004701670 */
[----:B------:R-:W-:-:S13]  /*12a0*/  ISETP.GT.OR P0, PT, R21, R7, P0 ;  /* 0x000000071500720c */ /* 0x000fda0000704670 */
[----:B------:R-:W-:Y:S05]  /*12b0*/  @P0 BRA `(.L_x_6) ;  /* 0x0000000000240947 */ /* 0x000fea0003800000 */
[----:B------:R-:W0:Y:S01]  /*12c0*/  LDC.64 R14, c[0x0][0x380] ;  /* 0x0000e000ff0e7b82 */ /* 0x000e220000000a00 */
[----:B------:R-:W-:Y:S01]  /*12d0*/  IADD3 R21, PT, PT, R18, R21, RZ ;  /* 0x0000001512157210 */ /* 0x000fe20007ffe0ff */
[----:B------:R-:W-:-:S06]  /*12e0*/  IMAD R13, R12, R13, R19 ;  /* 0x0000000d0c0d7224 */ /* 0x000fcc00078e0213 */
[----:B------:R-:W1:Y:S01]  /*12f0*/  LDC.64 R16, c[0x0][0x388] ;  /* 0x0000e200ff107b82 */ /* 0x000e620000000a00 */
[----:B0-----:R-:W-:-:S06]  /*1300*/  IMAD.WIDE R14, R21, 0x4, R14 ;  /* 0x00000004150e7825 */ /* 0x001fcc00078e020e */
[----:B------:R-:W2:Y:S01]  /*1310*/  LDG.E R15, desc[UR12][R14.64] ;  /* 0x0000000c0e0f7981 */ /* 0x000ea2000c1e1900 */
[----:B-1----:R-:W-:-:S06]  /*1320*/  IMAD.WIDE R16, R13, 0x4, R16 ;  /* 0x000000040d107825 */ /* 0x002fcc00078e0210 */
[----:B------:R-:W2:Y:S02]  /*1330*/  LDG.E R16, desc[UR12][R16.64] ;  /* 0x0000000c10107981 */ /* 0x000ea4000c1e1900 */
[----:B--2---:R-:W-:-:S07]  /*1340*/  FFMA R6, R15, R16, R6 ;  /* 0x000000100f067223 */ /* 0x004fce0000000006 */
.L_x_6:
[----:B------:R-:W-:Y:S05]  /*1350*/  BSYNC.RECONVERGENT B0 ;  /* 0x0000000000007941 */ /* 0x000fea0003800200 */
.L_x_3:
[----:B------:R-:W-:Y:S05]  /*1360*/  @P6 BRA `(.L_x_7) ;  /* 0xfffffff4009c6947 */ /* 0x000fea000383ffff */
[----:B------:R-:W-:Y:S05]  /*1370*/  @P5 BRA `(.L_x_8) ;  /* 0xfffffff400785947 */ /* 0x000fea000383ffff */
.L_x_0:
[----:B------:R-:W0:Y:S01]  /*1380*/  LDCU UR5, c[0x0][0x39c] ;  /* 0x00007380ff0577ac */ /* 0x000e220008000800 */
[----:B------:R-:W1:Y:S01]  /*1390*/  LDC.64 R8, c[0x0][0x390] ;  /* 0x0000e400ff087b82 */ /* 0x000e620000000a00 */
[----:B------:R-:W-:Y:S01]  /*13a0*/  IMAD R3, R0, R3, R4 ;  /* 0x0000000300037224 */ /* 0x000fe200078e0204 */
[----:B------:R-:W0:Y:S02]  /*13b0*/  LDCU.64 UR6, c[0x0][0x3a0] ;  /* 0x00007400ff0677ac */ /* 0x000e240008000a00 */
[----:B0-----:R-:W-:-:S06]  /*13c0*/  UIMAD UR5, UR5, UR6, URZ ;  /* 0x00000006050572a4 */ /* 0x001fcc000f8e02ff */
[----:B------:R-:W-:-:S04]  /*13d0*/  IMAD R2, R2, UR5, R5 ;  /* 0x0000000502027c24 */ /* 0x000fc8000f8e0205 */
[----:B------:R-:W-:-:S04]  /*13e0*/  IMAD R3, R2, UR7, R3 ;  /* 0x0000000702037c24 */ /* 0x000fc8000f8e0203 */
[----:B-1----:R-:W-:-:S05]  /*13f0*/  IMAD.WIDE R2, R3, 0x4, R8 ;  /* 0x0000000403027825 */ /* 0x002fca00078e0208 */
[----:B------:R-:W-:Y:S01]  /*1400*/  STG.E desc[UR12][R2.64], R6 ;  /* 0x0000000602007986 */ /* 0x000fe2000c10190c */
[----:B------:R-:W-:Y:S05]  /*1410*/  EXIT ;  /* 0x000000000000794d */ /* 0x000fea0003800000 */
.L_x_9:
[----:B------:R-:W-:-:S00]  /*1420*/  BRA `(.L_x_9) ;  /* 0xfffffffc00fc7947 */ /* 0x000fc0000383ffff */
[----:B------:R-:W-:-:S00]  /*1430*/  NOP ;  /* 0x0000000000007918 */ /* 0x000fc00000000000 */
        /* <DEDUP_REMOVED lines=12> */
.L_x_10:


//--------------------- .nv.shared.reserved.0     --------------------------
	.section	.nv.shared.reserved.0,"aw",@nobits
	.weak		__nv_reservedSMEM_offset_0_alias
	.size		__nv_reservedSMEM_offset_0_alias, 0, 64
	.other		__nv_reservedSMEM_offset_0_alias,@"STO_CUDA_RESERVED_SHARED STV_DEFAULT"
__nv_reservedSMEM_offset_0_alias:
	.zero		0
	.zero		64


//--------------------- .nv.constant0._Z21conv2d_backward_inputPKfS0_Pfiiiiii --------------------------
	.section	.nv.constant0._Z21conv2d_backward_inputPKfS0_Pfiiiiii,"a",@progbits
	.sectionflags	@""
	.align	4
.nv.constant0._Z21conv2d_backward_inputPKfS0_Pfiiiiii:
	.zero		944


//--------------------- SYMBOLS --------------------------

	.type		.nv.reservedSmem.offset0,@object
	.size		.nv.reservedSmem.offset0,0x4
